//
// Generated by NVIDIA NVVM Compiler
//
// Compiler Build ID: CL-36424714
// Cuda compilation tools, release 13.0, V13.0.88
// Based on NVVM 20.0.0
//

.version 9.0
.target sm_100
.address_size 64

	// .globl	_Z15convolution_gpuPfS_iiii
.const .align 4 .b8 filter_const[324];

.visible .entry _Z15convolution_gpuPfS_iiii(
	.param .u64 .ptr .align 1 _Z15convolution_gpuPfS_iiii_param_0,
	.param .u64 .ptr .align 1 _Z15convolution_gpuPfS_iiii_param_1,
	.param .u32 _Z15convolution_gpuPfS_iiii_param_2,
	.param .u32 _Z15convolution_gpuPfS_iiii_param_3,
	.param .u32 _Z15convolution_gpuPfS_iiii_param_4,
	.param .u32 _Z15convolution_gpuPfS_iiii_param_5
)
{
	.reg .pred 	%p<103>;
	.reg .b32 	%r<93>;
	.reg .b32 	%f<102>;
	.reg .b64 	%rd<63>;

	ld.param.u64 	%rd8, [_Z15convolution_gpuPfS_iiii_param_0];
	ld.param.u64 	%rd7, [_Z15convolution_gpuPfS_iiii_param_1];
	ld.param.u32 	%r34, [_Z15convolution_gpuPfS_iiii_param_2];
	ld.param.u32 	%r35, [_Z15convolution_gpuPfS_iiii_param_3];
	ld.param.u32 	%r36, [_Z15convolution_gpuPfS_iiii_param_4];
	cvta.to.global.u64 	%rd1, %rd8;
	mov.u32 	%r38, %ctaid.x;
	mov.u32 	%r39, %ntid.x;
	mov.u32 	%r40, %tid.x;
	mad.lo.s32 	%r85, %r38, %r39, %r40;
	mov.u32 	%r41, %ctaid.y;
	mov.u32 	%r42, %ntid.y;
	mov.u32 	%r43, %tid.y;
	mad.lo.s32 	%r2, %r41, %r42, %r43;
	mov.u32 	%r44, %nctaid.x;
	mul.lo.s32 	%r3, %r39, %r44;
	mov.u32 	%r45, %nctaid.y;
	mul.lo.s32 	%r4, %r42, %r45;
	setp.ge.s32 	%p2, %r85, %r34;
	@%p2 bra 	$L__BB0_53;
	cvta.to.global.u64 	%rd9, %rd7;
	setp.lt.s32 	%p3, %r36, 1;
	mad.lo.s32 	%r46, %r34, %r2, %r85;
	mul.wide.s32 	%rd10, %r46, 4;
	add.s64 	%rd2, %rd9, %rd10;
	@%p3 bra 	$L__BB0_49;
	and.b32  	%r5, %r36, 7;
	and.b32  	%r6, %r36, 3;
	and.b32  	%r7, %r36, 2147483640;
	and.b32  	%r8, %r36, 1;
	mov.f32 	%f81, 0f00000000;
	mov.u64 	%rd59, filter_const;
$L__BB0_3:
	setp.lt.s32 	%p11, %r2, %r35;
	@%p11 bra 	$L__BB0_5;
$L__BB0_4:
	mov.u32 	%r81, %ntid.x;
	mov.u32 	%r82, %nctaid.x;
	mad.lo.s32 	%r85, %r81, %r82, %r85;
	setp.lt.s32 	%p102, %r85, %r34;
	@%p102 bra 	$L__BB0_3;
	bra.uni 	$L__BB0_53;
$L__BB0_5:
	ld.param.u32 	%r83, [_Z15convolution_gpuPfS_iiii_param_5];
	sub.s32 	%r11, %r85, %r83;
	cvt.s64.s32 	%rd53, %r11;
	mov.u32 	%r86, %r2;
$L__BB0_6:
	ld.param.u32 	%r84, [_Z15convolution_gpuPfS_iiii_param_5];
	sub.s32 	%r13, %r86, %r84;
	mov.b32 	%r87, 0;
$L__BB0_7:
	setp.lt.u32 	%p12, %r36, 8;
	add.s32 	%r57, %r87, %r13;
	setp.gt.s32 	%p13, %r57, -1;
	setp.lt.s32 	%p14, %r57, %r35;
	and.pred  	%p1, %p13, %p14;
	mul.lo.s32 	%r15, %r87, %r36;
	mul.lo.s32 	%r16, %r57, %r34;
	mov.b32 	%r90, 0;
	@%p12 bra 	$L__BB0_26;
	mov.b32 	%r88, 0;
	cvt.u64.u32 	%rd16, %r15;
$L__BB0_9:
	.pragma "nounroll";
	add.s32 	%r18, %r88, %r11;
	setp.gt.s32 	%p15, %r18, -1;
	setp.lt.s32 	%p16, %r18, %r34;
	and.pred  	%p17, %p15, %p16;
	and.pred  	%p19, %p1, %p17;
	not.pred 	%p20, %p19;
	@%p20 bra 	$L__BB0_11;
	add.s32 	%r59, %r88, %r15;
	mul.wide.u32 	%rd11, %r59, 4;
	add.s64 	%rd13, %rd59, %rd11;
	ld.const.f32 	%f44, [%rd13];
	add.s32 	%r60, %r18, %r16;
	mul.wide.s32 	%rd14, %r60, 4;
	add.s64 	%rd15, %rd1, %rd14;
	ld.global.f32 	%f45, [%rd15];
	fma.rn.f32 	%f81, %f44, %f45, %f81;
$L__BB0_11:
	add.s32 	%r61, %r18, 1;
	setp.gt.s32 	%p21, %r61, -1;
	setp.lt.s32 	%p22, %r61, %r34;
	and.pred  	%p23, %p21, %p22;
	and.pred  	%p24, %p1, %p23;
	cvt.s64.s32 	%rd17, %r88;
	add.s64 	%rd18, %rd17, %rd16;
	shl.b64 	%rd19, %rd18, 2;
	mov.u64 	%rd20, filter_const;
	add.s64 	%rd3, %rd20, %rd19;
	cvt.s64.s32 	%rd21, %r11;
	cvt.s64.s32 	%rd22, %r16;
	add.s64 	%rd23, %rd17, %rd21;
	add.s64 	%rd24, %rd23, %rd22;
	shl.b64 	%rd25, %rd24, 2;
	add.s64 	%rd4, %rd1, %rd25;
	not.pred 	%p25, %p24;
	@%p25 bra 	$L__BB0_13;
	ld.const.f32 	%f46, [%rd3+4];
	ld.global.f32 	%f47, [%rd4+4];
	fma.rn.f32 	%f81, %f46, %f47, %f81;
$L__BB0_13:
	add.s32 	%r62, %r18, 2;
	setp.gt.s32 	%p26, %r62, -1;
	setp.lt.s32 	%p27, %r62, %r34;
	and.pred  	%p28, %p26, %p27;
	and.pred  	%p29, %p1, %p28;
	not.pred 	%p30, %p29;
	@%p30 bra 	$L__BB0_15;
	ld.const.f32 	%f48, [%rd3+8];
	ld.global.f32 	%f49, [%rd4+8];
	fma.rn.f32 	%f81, %f48, %f49, %f81;
$L__BB0_15:
	add.s32 	%r63, %r18, 3;
	setp.gt.s32 	%p31, %r63, -1;
	setp.lt.s32 	%p32, %r63, %r34;
	and.pred  	%p33, %p31, %p32;
	and.pred  	%p34, %p1, %p33;
	not.pred 	%p35, %p34;
	@%p35 bra 	$L__BB0_17;
	ld.const.f32 	%f50, [%rd3+12];
	ld.global.f32 	%f51, [%rd4+12];
	fma.rn.f32 	%f81, %f50, %f51, %f81;
$L__BB0_17:
	add.s32 	%r64, %r18, 4;
	setp.gt.s32 	%p36, %r64, -1;
	setp.lt.s32 	%p37, %r64, %r34;
	and.pred  	%p38, %p36, %p37;
	and.pred  	%p39, %p1, %p38;
	not.pred 	%p40, %p39;
	@%p40 bra 	$L__BB0_19;
	ld.const.f32 	%f52, [%rd3+16];
	ld.global.f32 	%f53, [%rd4+16];
	fma.rn.f32 	%f81, %f52, %f53, %f81;
$L__BB0_19:
	add.s32 	%r65, %r18, 5;
	setp.gt.s32 	%p41, %r65, -1;
	setp.lt.s32 	%p42, %r65, %r34;
	and.pred  	%p43, %p41, %p42;
	and.pred  	%p44, %p1, %p43;
	not.pred 	%p45, %p44;
	@%p45 bra 	$L__BB0_21;
	ld.const.f32 	%f54, [%rd3+20];
	ld.global.f32 	%f55, [%rd4+20];
	fma.rn.f32 	%f81, %f54, %f55, %f81;
$L__BB0_21:
	add.s32 	%r66, %r18, 6;
	setp.gt.s32 	%p46, %r66, -1;
	setp.lt.s32 	%p47, %r66, %r34;
	and.pred  	%p48, %p46, %p47;
	and.pred  	%p49, %p1, %p48;
	not.pred 	%p50, %p49;
	@%p50 bra 	$L__BB0_23;
	ld.const.f32 	%f56, [%rd3+24];
	ld.global.f32 	%f57, [%rd4+24];
	fma.rn.f32 	%f81, %f56, %f57, %f81;
$L__BB0_23:
	add.s32 	%r67, %r18, 7;
	setp.gt.s32 	%p51, %r67, -1;
	setp.lt.s32 	%p52, %r67, %r34;
	and.pred  	%p53, %p51, %p52;
	and.pred  	%p54, %p1, %p53;
	not.pred 	%p55, %p54;
	@%p55 bra 	$L__BB0_25;
	ld.const.f32 	%f58, [%rd3+28];
	ld.global.f32 	%f59, [%rd4+28];
	fma.rn.f32 	%f81, %f58, %f59, %f81;
$L__BB0_25:
	add.s32 	%r88, %r88, 8;
	setp.ne.s32 	%p56, %r88, %r7;
	mov.u32 	%r90, %r7;
	@%p56 bra 	$L__BB0_9;
$L__BB0_26:
	setp.eq.s32 	%p57, %r5, 0;
	@%p57 bra 	$L__BB0_47;
	add.s32 	%r68, %r5, -1;
	setp.lt.u32 	%p58, %r68, 3;
	@%p58 bra 	$L__BB0_37;
	add.s32 	%r21, %r90, %r11;
	setp.gt.s32 	%p59, %r21, -1;
	setp.lt.s32 	%p60, %r21, %r34;
	and.pred  	%p61, %p59, %p60;
	and.pred  	%p63, %p1, %p61;
	not.pred 	%p64, %p63;
	@%p64 bra 	$L__BB0_30;
	add.s32 	%r69, %r90, %r15;
	mul.wide.u32 	%rd26, %r69, 4;
	add.s64 	%rd28, %rd59, %rd26;
	ld.const.f32 	%f61, [%rd28];
	add.s32 	%r70, %r21, %r16;
	mul.wide.s32 	%rd29, %r70, 4;
	add.s64 	%rd30, %rd1, %rd29;
	ld.global.f32 	%f62, [%rd30];
	fma.rn.f32 	%f81, %f61, %f62, %f81;
$L__BB0_30:
	add.s32 	%r71, %r21, 1;
	setp.gt.s32 	%p65, %r71, -1;
	setp.lt.s32 	%p66, %r71, %r34;
	and.pred  	%p67, %p65, %p66;
	and.pred  	%p68, %p1, %p67;
	cvt.u64.u32 	%rd31, %r15;
	cvt.u64.u32 	%rd32, %r90;
	add.s64 	%rd33, %rd32, %rd31;
	shl.b64 	%rd34, %rd33, 2;
	add.s64 	%rd5, %rd59, %rd34;
	cvt.s64.s32 	%rd37, %r16;
	add.s64 	%rd38, %rd32, %rd53;
	add.s64 	%rd39, %rd38, %rd37;
	shl.b64 	%rd40, %rd39, 2;
	add.s64 	%rd6, %rd1, %rd40;
	not.pred 	%p69, %p68;
	@%p69 bra 	$L__BB0_32;
	ld.const.f32 	%f63, [%rd5+4];
	ld.global.f32 	%f64, [%rd6+4];
	fma.rn.f32 	%f81, %f63, %f64, %f81;
$L__BB0_32:
	add.s32 	%r72, %r21, 2;
	setp.gt.s32 	%p70, %r72, -1;
	setp.lt.s32 	%p71, %r72, %r34;
	and.pred  	%p72, %p70, %p71;
	and.pred  	%p73, %p1, %p72;
	not.pred 	%p74, %p73;
	@%p74 bra 	$L__BB0_34;
	ld.const.f32 	%f65, [%rd5+8];
	ld.global.f32 	%f66, [%rd6+8];
	fma.rn.f32 	%f81, %f65, %f66, %f81;
$L__BB0_34:
	add.s32 	%r73, %r21, 3;
	setp.gt.s32 	%p75, %r73, -1;
	setp.lt.s32 	%p76, %r73, %r34;
	and.pred  	%p77, %p75, %p76;
	and.pred  	%p78, %p1, %p77;
	not.pred 	%p79, %p78;
	@%p79 bra 	$L__BB0_36;
	ld.const.f32 	%f67, [%rd5+12];
	ld.global.f32 	%f68, [%rd6+12];
	fma.rn.f32 	%f81, %f67, %f68, %f81;
$L__BB0_36:
	add.s32 	%r90, %r90, 4;
$L__BB0_37:
	setp.eq.s32 	%p80, %r6, 0;
	@%p80 bra 	$L__BB0_47;
	setp.eq.s32 	%p81, %r6, 1;
	@%p81 bra 	$L__BB0_44;
	add.s32 	%r24, %r90, %r11;
	setp.gt.s32 	%p82, %r24, -1;
	setp.lt.s32 	%p83, %r24, %r34;
	and.pred  	%p84, %p82, %p83;
	and.pred  	%p86, %p1, %p84;
	not.pred 	%p87, %p86;
	@%p87 bra 	$L__BB0_41;
	add.s32 	%r74, %r90, %r15;
	mul.wide.u32 	%rd41, %r74, 4;
	add.s64 	%rd43, %rd59, %rd41;
	ld.const.f32 	%f70, [%rd43];
	add.s32 	%r75, %r24, %r16;
	mul.wide.s32 	%rd44, %r75, 4;
	add.s64 	%rd45, %rd1, %rd44;
	ld.global.f32 	%f71, [%rd45];
	fma.rn.f32 	%f81, %f70, %f71, %f81;
$L__BB0_41:
	add.s32 	%r76, %r24, 1;
	setp.gt.s32 	%p88, %r76, -1;
	setp.lt.s32 	%p89, %r76, %r34;
	and.pred  	%p90, %p88, %p89;
	and.pred  	%p91, %p1, %p90;
	not.pred 	%p92, %p91;
	@%p92 bra 	$L__BB0_43;
	cvt.u64.u32 	%rd46, %r15;
	cvt.s64.s32 	%rd47, %r90;
	add.s64 	%rd48, %rd47, %rd46;
	shl.b64 	%rd49, %rd48, 2;
	add.s64 	%rd51, %rd59, %rd49;
	ld.const.f32 	%f72, [%rd51+4];
	cvt.s64.s32 	%rd52, %r16;
	add.s64 	%rd54, %rd47, %rd53;
	add.s64 	%rd55, %rd54, %rd52;
	shl.b64 	%rd56, %rd55, 2;
	add.s64 	%rd57, %rd1, %rd56;
	ld.global.f32 	%f73, [%rd57+4];
	fma.rn.f32 	%f81, %f72, %f73, %f81;
$L__BB0_43:
	add.s32 	%r90, %r90, 2;
$L__BB0_44:
	setp.eq.s32 	%p93, %r8, 0;
	@%p93 bra 	$L__BB0_47;
	add.s32 	%r27, %r90, %r11;
	setp.gt.s32 	%p94, %r27, -1;
	setp.lt.s32 	%p95, %r27, %r34;
	and.pred  	%p96, %p94, %p95;
	and.pred  	%p98, %p1, %p96;
	not.pred 	%p99, %p98;
	@%p99 bra 	$L__BB0_47;
	add.s32 	%r77, %r90, %r15;
	mul.wide.u32 	%rd58, %r77, 4;
	add.s64 	%rd60, %rd59, %rd58;
	ld.const.f32 	%f74, [%rd60];
	add.s32 	%r78, %r27, %r16;
	mul.wide.s32 	%rd61, %r78, 4;
	add.s64 	%rd62, %rd1, %rd61;
	ld.global.f32 	%f75, [%rd62];
	fma.rn.f32 	%f81, %f74, %f75, %f81;
$L__BB0_47:
	add.s32 	%r87, %r87, 1;
	setp.ne.s32 	%p100, %r87, %r36;
	@%p100 bra 	$L__BB0_7;
	st.global.f32 	[%rd2], %f81;
	mov.u32 	%r79, %ntid.y;
	mov.u32 	%r80, %nctaid.y;
	mad.lo.s32 	%r86, %r79, %r80, %r86;
	setp.lt.s32 	%p101, %r86, %r35;
	@%p101 bra 	$L__BB0_6;
	bra.uni 	$L__BB0_4;
$L__BB0_49:
	add.s32 	%r47, %r2, %r4;
	max.s32 	%r48, %r35, %r47;
	setp.lt.s32 	%p4, %r47, %r35;
	selp.u32 	%r49, 1, 0, %p4;
	add.s32 	%r50, %r47, %r49;
	sub.s32 	%r51, %r48, %r50;
	div.u32 	%r52, %r51, %r4;
	add.s32 	%r30, %r52, %r49;
	and.b32  	%r31, %r30, 3;
$L__BB0_50:
	setp.lt.u32 	%p5, %r30, 3;
	setp.eq.s32 	%p6, %r31, 3;
	setp.ge.s32 	%p7, %r2, %r35;
	and.pred  	%p8, %p6, %p5;
	or.pred  	%p9, %p7, %p8;
	@%p9 bra 	$L__BB0_52;
	mov.b32 	%r54, 0;
	st.global.u32 	[%rd2], %r54;
$L__BB0_52:
	add.s32 	%r85, %r85, %r3;
	setp.lt.s32 	%p10, %r85, %r34;
	@%p10 bra 	$L__BB0_50;
$L__BB0_53:
	ret;

}


// ===== COMPILED SASS (sm_100) =====

	.target	sm_100

	.elftype	@"ET_EXEC"


//--------------------- .note.nv.tkinfo           --------------------------
	.section	.note.nv.tkinfo,"",@"SHT_NOTE"
	.sectionflags	@"SHF_NOTE_NV_TKINFO"
	.tkinfo
        /*0018*/ 	.word	0x00000002
        /*0030*/ 	.string	""
        /*0030*/ 	.string	"ptxas"
        /*0030*/ 	.string	"Cuda compilation tools, release 13.0, V13.0.88"
        /*0030*/ 	.string	"Build cuda_13.0.r13.0/compiler.36424714_0"
        /*0030*/ 	.string	"-arch sm_100 -m 64 "



//--------------------- .note.nv.cuinfo           --------------------------
	.section	.note.nv.cuinfo,"",@"SHT_NOTE"
	.sectionflags	@"SHF_NOTE_NV_CUINFO"
        /*0018*/ 	.short	0x0002
        /*001a*/ 	.short	0x0064
        /*001c*/ 	.short	0x0082
	.zero		2


//--------------------- .nv.info                  --------------------------
	.section	.nv.info,"",@"SHT_CUDA_INFO"
	.align	4


	//----- nvinfo : EIATTR_REGCOUNT
	.align		4
        /*0000*/ 	.byte	0x04, 0x2f
        /*0002*/ 	.short	(.L_2 - .L_1)
	.align		4
.L_1:
        /*0004*/ 	.word	index@(_Z15convolution_gpuPfS_iiii)
        /*0008*/ 	.word	0x0000001f


	//----- nvinfo : EIATTR_FRAME_SIZE
	.align		4
.L_2:
        /*000c*/ 	.byte	0x04, 0x11
        /*000e*/ 	.short	(.L_4 - .L_3)
	.align		4
.L_3:
        /*0010*/ 	.word	index@(_Z15convolution_gpuPfS_iiii)
        /*0014*/ 	.word	0x00000000


	//----- nvinfo : EIATTR_MIN_STACK_SIZE
	.align		4
.L_4:
        /*0018*/ 	.byte	0x04, 0x12
        /*001a*/ 	.short	(.L_6 - .L_5)
	.align		4
.L_5:
        /*001c*/ 	.word	index@(_Z15convolution_gpuPfS_iiii)
        /*0020*/ 	.word	0x00000000
.L_6:


//--------------------- .nv.compat                --------------------------
	.section	.nv.compat,"",@"SHT_CUDA_COMPAT_INFO"
	.align	4
        /*0000*/ 	.byte	0x02, 0x09, 0x00, 0x00, 0x02, 0x02, 0x01, 0x00, 0x02, 0x05, 0x05, 0x00, 0x03, 0x07, 0x01, 0x01
        /*0010*/ 	.byte	0x02, 0x03, 0x00, 0x00, 0x02, 0x06, 0x01, 0x00, 0x04, 0x0b, 0x08, 0x00, 0x09, 0x00, 0x00, 0x00
        /*0020*/ 	.byte	0x00, 0x00, 0x00, 0x00


//--------------------- .nv.info._Z15convolution_gpuPfS_iiii --------------------------
	.section	.nv.info._Z15convolution_gpuPfS_iiii,"",@"SHT_CUDA_INFO"
	.sectionflags	@""
	.align	4


	//----- nvinfo : EIATTR_CUDA_API_VERSION
	.align		4
        /*0000*/ 	.byte	0x04, 0x37
        /*0002*/ 	.short	(.L_8 - .L_7)
.L_7:
        /*0004*/ 	.word	0x00000082


	//----- nvinfo : EIATTR_KPARAM_INFO
	.align		4
.L_8:
        /*0008*/ 	.byte	0x04, 0x17
        /*000a*/ 	.short	(.L_10 - .L_9)
.L_9:
        /*000c*/ 	.word	0x00000000
        /*0010*/ 	.short	0x0005
        /*0012*/ 	.short	0x001c
        /*0014*/ 	.byte	0x00, 0xf0, 0x11, 0x00


	//----- nvinfo : EIATTR_KPARAM_INFO
	.align		4
.L_10:
        /*0018*/ 	.byte	0x04, 0x17
        /*001a*/ 	.short	(.L_12 - .L_11)
.L_11:
        /*001c*/ 	.word	0x00000000
        /*0020*/ 	.short	0x0004
        /*0022*/ 	.short	0x0018
        /*0024*/ 	.byte	0x00, 0xf0, 0x11, 0x00


	//----- nvinfo : EIATTR_KPARAM_INFO
	.align		4
.L_12:
        /*0028*/ 	.byte	0x04, 0x17
        /*002a*/ 	.short	(.L_14 - .L_13)
.L_13:
        /*002c*/ 	.word	0x00000000
        /*0030*/ 	.short	0x0003
        /*0032*/ 	.short	0x0014
        /*0034*/ 	.byte	0x00, 0xf0, 0x11, 0x00


	//----- nvinfo : EIATTR_KPARAM_INFO
	.align		4
.L_14:
        /*0038*/ 	.byte	0x04, 0x17
        /*003a*/ 	.short	(.L_16 - .L_15)
.L_15:
        /*003c*/ 	.word	0x00000000
        /*0040*/ 	.short	0x0002
        /*0042*/ 	.short	0x0010
        /*0044*/ 	.byte	0x00, 0xf0, 0x11, 0x00


	//----- nvinfo : EIATTR_KPARAM_INFO
	.align		4
.L_16:
        /*0048*/ 	.byte	0x04, 0x17
        /*004a*/ 	.short	(.L_18 - .L_17)
.L_17:
        /*004c*/ 	.word	0x00000000
        /*0050*/ 	.short	0x0001
        /*0052*/ 	.short	0x0008
        /*0054*/ 	.byte	0x00, 0xf5, 0x21, 0x00


	//----- nvinfo : EIATTR_KPARAM_INFO
	.align		4
.L_18:
        /*0058*/ 	.byte	0x04, 0x17
        /*005a*/ 	.short	(.L_20 - .L_19)
.L_19:
        /*005c*/ 	.word	0x00000000
        /*0060*/ 	.short	0x0000
        /*0062*/ 	.short	0x0000
        /*0064*/ 	.byte	0x00, 0xf5, 0x21, 0x00


	//----- nvinfo : EIATTR_SPARSE_MMA_MASK
	.align		4
.L_20:
        /*0068*/ 	.byte	0x03, 0x50
        /*006a*/ 	.short	0x0000


	//----- nvinfo : EIATTR_MAXREG_COUNT
	.align		4
        /*006c*/ 	.byte	0x03, 0x1b
        /*006e*/ 	.short	0x00ff


	//----- nvinfo : EIATTR_MERCURY_ISA_VERSION
	.align		4
        /*0070*/ 	.byte	0x03, 0x5f
        /*0072*/ 	.short	0x0101


	//----- nvinfo : EIATTR_VRC_CTA_INIT_COUNT
	.align		4
        /*0074*/ 	.byte	0x02, 0x4a
	.zero		1
	.zero		1


	//----- nvinfo : EIATTR_EXIT_INSTR_OFFSETS
	.align		4
        /*0078*/ 	.byte	0x04, 0x1c
        /*007a*/ 	.short	(.L_22 - .L_21)


	//   ....[0]....
.L_21:
        /*007c*/ 	.word	0x000000f0


	//   ....[1]....
        /*0080*/ 	.word	0x00000f00


	//   ....[2]....
        /*0084*/ 	.word	0x00001130


	//----- nvinfo : EIATTR_CRS_STACK_SIZE
	.align		4
.L_22:
        /*0088*/ 	.byte	0x04, 0x1e
        /*008a*/ 	.short	(.L_24 - .L_23)
.L_23:
        /*008c*/ 	.word	0x00000000


	//----- nvinfo : EIATTR_CBANK_PARAM_SIZE
	.align		4
.L_24:
        /*0090*/ 	.byte	0x03, 0x19
        /*0092*/ 	.short	0x0020


	//----- nvinfo : EIATTR_PARAM_CBANK
	.align		4
        /*0094*/ 	.byte	0x04, 0x0a
        /*0096*/ 	.short	(.L_26 - .L_25)
	.align		4
.L_25:
        /*0098*/ 	.word	index@(.nv.constant0._Z15convolution_gpuPfS_iiii)
        /*009c*/ 	.short	0x0380
        /*009e*/ 	.short	0x0020


	//----- nvinfo : EIATTR_SW_WAR
	.align		4
.L_26:
        /*00a0*/ 	.byte	0x04, 0x36
        /*00a2*/ 	.short	(.L_28 - .L_27)
.L_27:
        /*00a4*/ 	.word	0x00000008
.L_28:


//--------------------- .nv.callgraph             --------------------------
	.section	.nv.callgraph,"",@"SHT_CUDA_CALLGRAPH"
	.align	4
	.sectionentsize	8
	.align		4
        /*0000*/ 	.word	0x00000000
	.align		4
        /*0004*/ 	.word	0xffffffff
	.align		4
        /*0008*/ 	.word	0x00000000
	.align		4
        /*000c*/ 	.word	0xfffffffe
	.align		4
        /*0010*/ 	.word	0x00000000
	.align		4
        /*0014*/ 	.word	0xfffffffd
	.align		4
        /*0018*/ 	.word	0x00000000
	.align		4
        /*001c*/ 	.word	0xfffffffc


//--------------------- .nv.constant3             --------------------------
	.section	.nv.constant3,"a",@progbits
	.align	4
.nv.constant3:
	.type		filter_const,@object
	.size		filter_const,(.L_0 - filter_const)
filter_const:
	.zero		324
.L_0:


//--------------------- .text._Z15convolution_gpuPfS_iiii --------------------------
	.section	.text._Z15convolution_gpuPfS_iiii,"ax",@progbits
	.align	128
        .global         _Z15convolution_gpuPfS_iiii
        .type           _Z15convolution_gpuPfS_iiii,@function
        .size           _Z15convolution_gpuPfS_iiii,(.L_x_14 - _Z15convolution_gpuPfS_iiii)
        .other          _Z15convolution_gpuPfS_iiii,@"STO_CUDA_ENTRY STV_DEFAULT"
_Z15convolution_gpuPfS_iiii:
.text._Z15convolution_gpuPfS_iiii:
[----:B------:R-:W-:Y:S01]  /*0000*/  LDC R1, c[0x0][0x37c] ;  /* 0x0000df00ff017b82 */ /* 0x000fe20000000800 */
[----:B------:R-:W0:Y:S07]  /*0010*/  S2R R11, SR_TID.X ;  /* 0x00000000000b7919 */ /* 0x000e2e0000002100 */
[----:B------:R-:W0:Y:S01]  /*0020*/  S2UR UR4, SR_CTAID.X ;  /* 0x00000000000479c3 */ /* 0x000e220000002500 */
[----:B------:R-:W1:Y:S01]  /*0030*/  LDCU UR10, c[0x0][0x390] ;  /* 0x00007200ff0a77ac */ /* 0x000e620008000800 */
[----:B------:R-:W2:Y:S06]  /*0040*/  S2R R0, SR_TID.Y ;  /* 0x0000000000007919 */ /* 0x000eac0000002200 */
[----:B------:R-:W0:Y:S08]  /*0050*/  LDC R6, c[0x0][0x360] ;  /* 0x0000d800ff067b82 */ /* 0x000e300000000800 */
[----:B------:R-:W2:Y:S08]  /*0060*/  S2UR UR5, SR_CTAID.Y ;  /* 0x00000000000579c3 */ /* 0x000eb00000002600 */
[----:B------:R-:W2:Y:S01]  /*0070*/  LDC R7, c[0x0][0x364] ;  /* 0x0000d900ff077b82 */ /* 0x000ea20000000800 */
[----:B------:R-:W3:Y:S01]  /*0080*/  LDCU UR6, c[0x0][0x370] ;  /* 0x00006e00ff0677ac */ /* 0x000ee20008000800 */
[----:B------:R-:W4:Y:S01]  /*0090*/  LDCU UR7, c[0x0][0x374] ;  /* 0x00006e80ff0777ac */ /* 0x000f220008000800 */
[----:B0-----:R-:W-:-:S05]  /*00a0*/  IMAD R11, R6, UR4, R11 ;  /* 0x00000004060b7c24 */ /* 0x001fca000f8e020b */
[----:B-1----:R-:W-:Y:S01]  /*00b0*/  ISETP.GE.AND P0, PT, R11, UR10, PT ;  /* 0x0000000a0b007c0c */ /* 0x002fe2000bf06270 */
[----:B---3--:R-:W-:Y:S02]  /*00c0*/  IMAD R6, R6, UR6, RZ ;  /* 0x0000000606067c24 */ /* 0x008fe4000f8e02ff */
[C---:B--2---:R-:W-:Y:S02]  /*00d0*/  IMAD R0, R7.reuse, UR5, R0 ;  /* 0x0000000507007c24 */ /* 0x044fe4000f8e0200 */
[----:B----4-:R-:W-:-:S08]  /*00e0*/  IMAD R7, R7, UR7, RZ ;  /* 0x0000000707077c24 */ /* 0x010fd0000f8e02ff */
[----:B------:R-:W-:Y:S05]  /*00f0*/  @P0 EXIT ;  /* 0x000000000000094d */ /* 0x000fea0003800000 */
[----:B------:R-:W0:Y:S01]  /*0100*/  LDCU UR4, c[0x0][0x398] ;  /* 0x00007300ff0477ac */ /* 0x000e220008000800 */
[----:B------:R-:W1:Y:S01]  /*0110*/  LDC.64 R2, c[0x0][0x388] ;  /* 0x0000e200ff027b82 */ /* 0x000e620000000a00 */
[----:B------:R-:W-:Y:S01]  /*0120*/  IMAD R5, R0, UR10, R11 ;  /* 0x0000000a00057c24 */ /* 0x000fe2000f8e020b */
[----:B------:R-:W2:Y:S01]  /*0130*/  LDCU.64 UR8, c[0x0][0x358] ;  /* 0x00006b00ff0877ac */ /* 0x000ea20008000a00 */
[----:B0-----:R-:W-:Y:S02]  /*0140*/  UISETP.GE.AND UP0, UPT, UR4, 0x1, UPT ;  /* 0x000000010400788c */ /* 0x001fe4000bf06270 */
[----:B-1----:R-:W-:-:S07]  /*0150*/  IMAD.WIDE R2, R5, 0x4, R2 ;  /* 0x0000000405027825 */ /* 0x002fce00078e0202 */
[----:B--2---:R-:W-:Y:S05]  /*0160*/  BRA.U !UP0, `(.L_x_0) ;  /* 0x0000000d08687547 */ /* 0x004fea000b800000 */
[----:B------:R-:W-:Y:S01]  /*0170*/  IMAD.MOV.U32 R9, RZ, RZ, RZ ;  /* 0x000000ffff097224 */ /* 0x000fe200078e00ff */
[----:B------:R-:W-:Y:S02]  /*0180*/  ULOP3.LUT UR5, UR4, 0x7, URZ, 0xc0, !UPT ;  /* 0x0000000704057892 */ /* 0x000fe4000f8ec0ff */
[----:B------:R-:W-:Y:S02]  /*0190*/  ULOP3.LUT UR6, UR4, 0x3, URZ, 0xc0, !UPT ;  /* 0x0000000304067892 */ /* 0x000fe4000f8ec0ff */
[----:B------:R-:W-:-:S12]  /*01a0*/  ULOP3.LUT UR4, UR4, 0x7ffffff8, URZ, 0xc0, !UPT ;  /* 0x7ffffff804047892 */ /* 0x000fd8000f8ec0ff */
.L_x_11:
[----:B------:R-:W0:Y:S01]  /*01b0*/  LDCU UR7, c[0x0][0x394] ;  /* 0x00007280ff0777ac */ /* 0x000e220008000800 */
[----:B------:R-:W-:Y:S01]  /*01c0*/  BSSY.RECONVERGENT B0, `(.L_x_1) ;  /* 0x00000cd000007945 */ /* 0x000fe20003800200 */
[----:B0-----:R-:W-:-:S13]  /*01d0*/  ISETP.GE.AND P0, PT, R0, UR7, PT ;  /* 0x0000000700007c0c */ /* 0x001fda000bf06270 */
[----:B------:R-:W-:Y:S05]  /*01e0*/  @P0 BRA `(.L_x_2) ;  /* 0x0000000c00280947 */ /* 0x000fea0003800000 */
[----:B------:R-:W0:Y:S01]  /*01f0*/  LDCU UR7, c[0x0][0x39c] ;  /* 0x00007380ff0777ac */ /* 0x000e220008000800 */
[----:B------:R-:W-:Y:S02]  /*0200*/  IMAD.MOV.U32 R10, RZ, RZ, R0 ;  /* 0x000000ffff0a7224 */ /* 0x000fe400078e0000 */
[----:B0-----:R-:W-:-:S05]  /*0210*/  VIADD R8, R11, -UR7 ;  /* 0x800000070b087c36 */ /* 0x001fca0008000000 */
[----:B------:R-:W-:-:S07]  /*0220*/  SHF.R.S32.HI R12, RZ, 0x1f, R8 ;  /* 0x0000001fff0c7819 */ /* 0x000fce0000011408 */
.L_x_10:
[----:B------:R-:W0:Y:S01]  /*0230*/  LDCU UR7, c[0x0][0x39c] ;  /* 0x00007380ff0777ac */ /* 0x000e220008000800 */
[----:B------:R-:W-:Y:S02]  /*0240*/  IMAD.MOV.U32 R13, RZ, RZ, RZ ;  /* 0x000000ffff0d7224 */ /* 0x000fe400078e00ff */
[----:B0-----:R-:W-:-:S07]  /*0250*/  VIADD R14, R10, -UR7 ;  /* 0x800000070a0e7c36 */ /* 0x001fce0008000000 */
.L_x_9:
[----:B------:R-:W0:Y:S01]  /*0260*/  LDCU UR7, c[0x0][0x398] ;  /* 0x00007300ff0777ac */ /* 0x000e220008000800 */
[----:B------:R-:W-:Y:S02]  /*0270*/  IMAD.IADD R17, R14, 0x1, R13 ;  /* 0x000000010e117824 */ /* 0x000fe400078e020d */
[----:B------:R-:W-:Y:S01]  /*0280*/  IMAD.MOV.U32 R18, RZ, RZ, RZ ;  /* 0x000000ffff127224 */ /* 0x000fe200078e00ff */
[----:B------:R-:W1:Y:S01]  /*0290*/  LDCU.64 UR10, c[0x0][0x390] ;  /* 0x00007200ff0a77ac */ /* 0x000e620008000a00 */
[----:B0-----:R-:W-:Y:S02]  /*02a0*/  UISETP.GE.U32.AND UP0, UPT, UR7, 0x8, UPT ;  /* 0x000000080700788c */ /* 0x001fe4000bf06070 */
[C---:B------:R-:W-:Y:S02]  /*02b0*/  IMAD R15, R13.reuse, UR7, RZ ;  /* 0x000000070d0f7c24 */ /* 0x040fe4000f8e02ff */
[----:B------:R-:W-:Y:S01]  /*02c0*/  VIADD R13, R13, 0x1 ;  /* 0x000000010d0d7836 */ /* 0x000fe20000000000 */
[----:B-1----:R-:W-:Y:S01]  /*02d0*/  ISETP.GE.AND P0, PT, R17, UR11, PT ;  /* 0x0000000b11007c0c */ /* 0x002fe2000bf06270 */
[----:B------:R-:W-:-:S03]  /*02e0*/  IMAD.U32 R16, RZ, RZ, UR10 ;  /* 0x0000000aff107e24 */ /* 0x000fc6000f8e00ff */
[C---:B------:R-:W-:Y:S01]  /*02f0*/  ISETP.GT.AND P0, PT, R17.reuse, -0x1, !P0 ;  /* 0xffffffff1100780c */ /* 0x040fe20004704270 */
[----:B------:R-:W-:Y:S01]  /*0300*/  IMAD R17, R17, R16, RZ ;  /* 0x0000001011117224 */ /* 0x000fe200078e02ff */
[----:B------:R-:W-:Y:S01]  /*0310*/  ISETP.NE.AND P6, PT, R13, UR7, PT ;  /* 0x000000070d007c0c */ /* 0x000fe2000bfc5270 */
[----:B------:R-:W-:-:S12]  /*0320*/  BRA.U !UP0, `(.L_x_3) ;  /* 0x0000000508347547 */ /* 0x000fd8000b800000 */
[----:B------:R-:W-:-:S07]  /*0330*/  IMAD.MOV.U32 R19, RZ, RZ, RZ ;  /* 0x000000ffff137224 */ /* 0x000fce00078e00ff */
.L_x_4:
[----:B------:R-:W0:Y:S01]  /*0340*/  LDCU UR7, c[0x0][0x390] ;  /* 0x00007200ff0777ac */ /* 0x000e220008000800 */
[--C-:B------:R-:W-:Y:S01]  /*0350*/  IMAD.IADD R18, R8, 0x1, R19.reuse ;  /* 0x0000000108127824 */ /* 0x100fe200078e0213 */
[----:B------:R-:W-:Y:S01]  /*0360*/  SHF.R.S32.HI R6, RZ, 0x1f, R19 ;  /* 0x0000001fff067819 */ /* 0x000fe20000011413 */
[----:B------:R-:W1:Y:S02]  /*0370*/  LDCU.64 UR10, c[0x0][0x380] ;  /* 0x00007000ff0a77ac */ /* 0x000e640008000a00 */
[C---:B------:R-:W-:Y:S01]  /*0380*/  VIADD R7, R18.reuse, 0x1 ;  /* 0x0000000112077836 */ /* 0x040fe20000000000 */
[--C-:B------:R-:W-:Y:S01]  /*0390*/  SHF.R.S32.HI R22, RZ, 0x1f, R8.reuse ;  /* 0x0000001fff167819 */ /* 0x100fe20000011408 */
[----:B------:R-:W-:Y:S01]  /*03a0*/  VIADD R21, R18, 0x2 ;  /* 0x0000000212157836 */ /* 0x000fe20000000000 */
[----:B------:R-:W-:Y:S02]  /*03b0*/  SHF.R.S32.HI R23, RZ, 0x1f, R17 ;  /* 0x0000001fff177819 */ /* 0x000fe40000011411 */
[----:B------:R-:W-:-:S04]  /*03c0*/  IADD3 R20, P1, P4, R17, R19, R8 ;  /* 0x0000001311147210 */ /* 0x000fc80007c3e008 */
[----:B------:R-:W-:Y:S01]  /*03d0*/  IADD3.X R23, PT, PT, R23, R6, R22, P1, P4 ;  /* 0x0000000617177210 */ /* 0x000fe20000fe8416 */
[----:B0-----:R-:W-:-:S05]  /*03e0*/  IMAD.U32 R16, RZ, RZ, UR7 ;  /* 0x00000007ff107e24 */ /* 0x001fca000f8e00ff */
[CC--:B------:R-:W-:Y:S02]  /*03f0*/  ISETP.GE.AND P3, PT, R18.reuse, R16.reuse, PT ;  /* 0x000000101200720c */ /* 0x0c0fe40003f66270 */
[CC--:B------:R-:W-:Y:S02]  /*0400*/  ISETP.GE.AND P2, PT, R7.reuse, R16.reuse, PT ;  /* 0x000000100700720c */ /* 0x0c0fe40003f46270 */
[----:B------:R-:W-:Y:S02]  /*0410*/  ISETP.GT.AND P3, PT, R18, -0x1, !P3 ;  /* 0xffffffff1200780c */ /* 0x000fe40005f64270 */
[----:B------:R-:W-:Y:S02]  /*0420*/  ISETP.GT.AND P2, PT, R7, -0x1, !P2 ;  /* 0xffffffff0700780c */ /* 0x000fe40005744270 */
[----:B------:R-:W-:Y:S02]  /*0430*/  PLOP3.LUT P3, PT, P0, P3, PT, 0x80, 0x8 ;  /* 0x000000000008781c */ /* 0x000fe40000767070 */
[----:B------:R-:W-:-:S02]  /*0440*/  ISETP.GE.AND P1, PT, R21, R16, PT ;  /* 0x000000101500720c */ /* 0x000fc40003f26270 */
[----:B------:R-:W-:-:S09]  /*0450*/  PLOP3.LUT P2, PT, P0, P2, PT, 0x80, 0x8 ;  /* 0x000000000008781c */ /* 0x000fd20000745070 */
[----:B------:R-:W0:Y:S01]  /*0460*/  @P3 LDC.64 R4, c[0x0][0x380] ;  /* 0x0000e000ff043b82 */ /* 0x000e220000000a00 */
[----:B------:R-:W-:Y:S01]  /*0470*/  @P3 IMAD.IADD R7, R17, 0x1, R18 ;  /* 0x0000000111073824 */ /* 0x000fe200078e0212 */
[----:B-1----:R-:W-:Y:S02]  /*0480*/  LEA R6, P4, R20, UR10, 0x2 ;  /* 0x0000000a14067c11 */ /* 0x002fe4000f8810ff */
[----:B------:R-:W-:-:S04]  /*0490*/  ISETP.GT.AND P1, PT, R21, -0x1, !P1 ;  /* 0xffffffff1500780c */ /* 0x000fc80004f24270 */
[----:B------:R-:W-:Y:S01]  /*04a0*/  PLOP3.LUT P1, PT, P0, P1, PT, 0x80, 0x8 ;  /* 0x000000000008781c */ /* 0x000fe20000723070 */
[----:B0-----:R-:W-:Y:S01]  /*04b0*/  @P3 IMAD.WIDE R4, R7, 0x4, R4 ;  /* 0x0000000407043825 */ /* 0x001fe200078e0204 */
[----:B------:R-:W-:-:S05]  /*04c0*/  LEA.HI.X R7, R20, UR11, R23, 0x2, P4 ;  /* 0x0000000b14077c11 */ /* 0x000fca000a0f1417 */
[----:B------:R0:W2:Y:S04]  /*04d0*/  @P3 LDG.E R4, desc[UR8][R4.64] ;  /* 0x0000000804043981 */ /* 0x0000a8000c1e1900 */
[----:B------:R-:W3:Y:S04]  /*04e0*/  @P2 LDG.E R24, desc[UR8][R6.64+0x4] ;  /* 0x0000040806182981 */ /* 0x000ee8000c1e1900 */
[----:B------:R-:W4:Y:S01]  /*04f0*/  @P1 LDG.E R22, desc[UR8][R6.64+0x8] ;  /* 0x0000080806161981 */ /* 0x000f22000c1e1900 */
[----:B------:R-:W-:Y:S01]  /*0500*/  IMAD.IADD R20, R15, 0x1, R19 ;  /* 0x000000010f147824 */ /* 0x000fe200078e0213 */
[C---:B------:R-:W-:Y:S01]  /*0510*/  IADD3 R23, PT, PT, R18.reuse, 0x3, RZ ;  /* 0x0000000312177810 */ /* 0x040fe20007ffe0ff */
[----:B------:R-:W-:-:S02]  /*0520*/  VIADD R25, R18, 0x4 ;  /* 0x0000000412197836 */ /* 0x000fc40000000000 */
[C---:B------:R-:W-:Y:S01]  /*0530*/  @P3 IMAD.SHL.U32 R21, R20.reuse, 0x4, RZ ;  /* 0x0000000414153824 */ /* 0x040fe200078e00ff */
[-C--:B------:R-:W-:Y:S01]  /*0540*/  ISETP.GE.AND P5, PT, R23, R16.reuse, PT ;  /* 0x000000101700720c */ /* 0x080fe20003fa6270 */
[----:B------:R-:W-:Y:S01]  /*0550*/  IMAD.SHL.U32 R20, R20, 0x4, RZ ;  /* 0x0000000414147824 */ /* 0x000fe200078e00ff */
[----:B------:R-:W-:Y:S01]  /*0560*/  ISETP.GE.AND P4, PT, R25, R16, PT ;  /* 0x000000101900720c */ /* 0x000fe20003f86270 */
[----:B------:R1:W2:Y:S01]  /*0570*/  @P3 LDC R26, c[0x3][R21] ;  /* 0x00c00000151a3b82 */ /* 0x0002a20000000800 */
[----:B------:R-:W-:Y:S01]  /*0580*/  ISETP.GT.AND P5, PT, R23, -0x1, !P5 ;  /* 0xffffffff1700780c */ /* 0x000fe20006fa4270 */
[----:B------:R-:W-:Y:S01]  /*0590*/  VIADD R23, R18, 0x5 ;  /* 0x0000000512177836 */ /* 0x000fe20000000000 */
[----:B------:R-:W-:-:S04]  /*05a0*/  ISETP.GT.AND P4, PT, R25, -0x1, !P4 ;  /* 0xffffffff1900780c */ /* 0x000fc80006784270 */
[----:B------:R-:W-:Y:S01]  /*05b0*/  PLOP3.LUT P4, PT, P0, P4, PT, 0x80, 0x8 ;  /* 0x000000000008781c */ /* 0x000fe20000789070 */
[----:B------:R-:W3:Y:S01]  /*05c0*/  @P2 LDC R28, c[0x3][R20+0x4] ;  /* 0x00c00100141c2b82 */ /* 0x000ee20000000800 */
[----:B-1----:R-:W-:-:S07]  /*05d0*/  VIADD R21, R18, 0x6 ;  /* 0x0000000612157836 */ /* 0x002fce0000000000 */
[----:B0-----:R-:W4:Y:S01]  /*05e0*/  @P1 LDC R5, c[0x3][R20+0x8] ;  /* 0x00c0020014051b82 */ /* 0x001f220000000800 */
[----:B--2---:R-:W-:Y:S01]  /*05f0*/  @P3 FFMA R9, R26, R4, R9 ;  /* 0x000000041a093223 */ /* 0x004fe20000000009 */
[----:B------:R-:W-:-:S03]  /*0600*/  ISETP.GE.AND P3, PT, R23, R16, PT ;  /* 0x000000101700720c */ /* 0x000fc60003f66270 */
[----:B---3--:R-:W-:Y:S01]  /*0610*/  @P2 FFMA R9, R28, R24, R9 ;  /* 0x000000181c092223 */ /* 0x008fe20000000009 */
[----:B------:R-:W-:Y:S02]  /*0620*/  PLOP3.LUT P2, PT, P0, P5, PT, 0x80, 0x8 ;  /* 0x000000000008781c */ /* 0x000fe4000074b070 */
[----:B------:R-:W-:Y:S01]  /*0630*/  ISETP.GT.AND P3, PT, R23, -0x1, !P3 ;  /* 0xffffffff1700780c */ /* 0x000fe20005f64270 */
[----:B------:R-:W-:Y:S01]  /*0640*/  VIADD R23, R18, 0x7 ;  /* 0x0000000712177836 */ /* 0x000fe20000000000 */
[----:B------:R-:W-:Y:S01]  /*0650*/  ISETP.GE.AND P5, PT, R21, R16, PT ;  /* 0x000000101500720c */ /* 0x000fe20003fa6270 */
[----:B----4-:R-:W-:Y:S01]  /*0660*/  @P1 FFMA R9, R5, R22, R9 ;  /* 0x0000001605091223 */ /* 0x010fe20000000009 */
[----:B------:R-:W-:Y:S02]  /*0670*/  PLOP3.LUT P3, PT, P0, P3, PT, 0x80, 0x8 ;  /* 0x000000000008781c */ /* 0x000fe40000767070 */
[----:B------:R-:W-:Y:S02]  /*0680*/  ISETP.GT.AND P5, PT, R21, -0x1, !P5 ;  /* 0xffffffff1500780c */ /* 0x000fe40006fa4270 */
[----:B------:R-:W-:Y:S01]  /*0690*/  ISETP.GE.AND P1, PT, R23, R16, PT ;  /* 0x000000101700720c */ /* 0x000fe20003f26270 */
[----:B------:R-:W2:Y:S01]  /*06a0*/  @P4 LDG.E R21, desc[UR8][R6.64+0x10] ;  /* 0x0000100806154981 */ /* 0x000ea2000c1e1900 */
[----:B------:R-:W-:-:S02]  /*06b0*/  PLOP3.LUT P5, PT, P0, P5, PT, 0x80, 0x8 ;  /* 0x000000000008781c */ /* 0x000fc400007ab070 */
[----:B------:R-:W-:Y:S01]  /*06c0*/  ISETP.GT.AND P1, PT, R23, -0x1, !P1 ;  /* 0xffffffff1700780c */ /* 0x000fe20004f24270 */
[----:B------:R-:W3:Y:S03]  /*06d0*/  @P2 LDG.E R5, desc[UR8][R6.64+0xc] ;  /* 0x00000c0806052981 */ /* 0x000ee6000c1e1900 */
[----:B------:R-:W-:Y:S01]  /*06e0*/  PLOP3.LUT P1, PT, P0, P1, PT, 0x80, 0x8 ;  /* 0x000000000008781c */ /* 0x000fe20000723070 */
[----:B------:R-:W4:Y:S06]  /*06f0*/  @P3 LDG.E R23, desc[UR8][R6.64+0x14] ;  /* 0x0000140806173981 */ /* 0x000f2c000c1e1900 */
[----:B------:R-:W5:Y:S06]  /*0700*/  @P5 LDG.E R25, desc[UR8][R6.64+0x18] ;  /* 0x0000180806195981 */ /* 0x000f6c000c1e1900 */
[----:B------:R-:W5:Y:S01]  /*0710*/  @P1 LDG.E R27, desc[UR8][R6.64+0x1c] ;  /* 0x00001c08061b1981 */ /* 0x000f62000c1e1900 */
[----:B------:R-:W3:Y:S08]  /*0720*/  @P2 LDC R4, c[0x3][R20+0xc] ;  /* 0x00c0030014042b82 */ /* 0x000ef00000000800 */
[----:B------:R-:W2:Y:S08]  /*0730*/  @P4 LDC R18, c[0x3][R20+0x10] ;  /* 0x00c0040014124b82 */ /* 0x000eb00000000800 */
[----:B------:R-:W4:Y:S08]  /*0740*/  @P3 LDC R22, c[0x3][R20+0x14] ;  /* 0x00c0050014163b82 */ /* 0x000f300000000800 */
[----:B------:R-:W5:Y:S01]  /*0750*/  @P5 LDC R24, c[0x3][R20+0x18] ;  /* 0x00c0060014185b82 */ /* 0x000f620000000800 */
[----:B------:R-:W-:-:S07]  /*0760*/  VIADD R19, R19, 0x8 ;  /* 0x0000000813137836 */ /* 0x000fce0000000000 */
[----:B------:R-:W0:Y:S01]  /*0770*/  @P1 LDC R26, c[0x3][R20+0x1c] ;  /* 0x00c00700141a1b82 */ /* 0x000e220000000800 */
[----:B---3--:R-:W-:Y:S01]  /*0780*/  @P2 FFMA R9, R4, R5, R9 ;  /* 0x0000000504092223 */ /* 0x008fe20000000009 */
[----:B------:R-:W-:-:S03]  /*0790*/  ISETP.NE.AND P2, PT, R19, UR4, PT ;  /* 0x0000000413007c0c */ /* 0x000fc6000bf45270 */
[----:B--2---:R-:W-:-:S04]  /*07a0*/  @P4 FFMA R9, R18, R21, R9 ;  /* 0x0000001512094223 */ /* 0x004fc80000000009 */
[----:B----4-:R-:W-:-:S04]  /*07b0*/  @P3 FFMA R9, R22, R23, R9 ;  /* 0x0000001716093223 */ /* 0x010fc80000000009 */
[----:B-----5:R-:W-:-:S04]  /*07c0*/  @P5 FFMA R9, R24, R25, R9 ;  /* 0x0000001918095223 */ /* 0x020fc80000000009 */
[----:B0-----:R-:W-:Y:S01]  /*07d0*/  @P1 FFMA R9, R26, R27, R9 ;  /* 0x0000001b1a091223 */ /* 0x001fe20000000009 */
[----:B------:R-:W-:Y:S06]  /*07e0*/  @P2 BRA `(.L_x_4) ;  /* 0xfffffff800d42947 */ /* 0x000fec000383ffff */
[----:B------:R-:W-:-:S07]  /*07f0*/  IMAD.U32 R18, RZ, RZ, UR4 ;  /* 0x00000004ff127e24 */ /* 0x000fce000f8e00ff */
.L_x_3:
[----:B------:R-:W-:-:S09]  /*0800*/  UISETP.NE.AND UP0, UPT, UR5, URZ, UPT ;  /* 0x000000ff0500728c */ /* 0x000fd2000bf05270 */
[----:B------:R-:W-:Y:S05]  /*0810*/  BRA.U !UP0, `(.L_x_5) ;  /* 0x00000005087c7547 */ /* 0x000fea000b800000 */
[----:B------:R-:W-:Y:S02]  /*0820*/  UIADD3 UR7, UPT, UPT, UR5, -0x1, URZ ;  /* 0xffffffff05077890 */ /* 0x000fe4000fffe0ff */
[----:B------:R-:W-:Y:S02]  /*0830*/  UISETP.NE.AND UP1, UPT, UR6, URZ, UPT ;  /* 0x000000ff0600728c */ /* 0x000fe4000bf25270 */
[----:B------:R-:W-:-:S09]  /*0840*/  UISETP.GE.U32.AND UP0, UPT, UR7, 0x3, UPT ;  /* 0x000000030700788c */ /* 0x000fd2000bf06070 */
[----:B------:R-:W-:Y:S05]  /*0850*/  BRA.U !UP0, `(.L_x_6) ;  /* 0x0000000108a47547 */ /* 0x000fea000b800000 */
[----:B------:R-:W-:Y:S01]  /*0860*/  IMAD.IADD R6, R8, 0x1, R18 ;  /* 0x0000000108067824 */ /* 0x000fe200078e0212 */
[----:B------:R-:W0:Y:S01]  /*0870*/  LDCU.64 UR10, c[0x0][0x380] ;  /* 0x00007000ff0a77ac */ /* 0x000e220008000a00 */
[----:B------:R-:W-:Y:S02]  /*0880*/  SHF.R.S32.HI R23, RZ, 0x1f, R17 ;  /* 0x0000001fff177819 */ /* 0x000fe40000011411 */
[C---:B------:R-:W-:Y:S01]  /*0890*/  VIADD R7, R6.reuse, 0x1 ;  /* 0x0000000106077836 */ /* 0x040fe20000000000 */
[C---:B------:R-:W-:Y:S01]  /*08a0*/  ISETP.GE.AND P1, PT, R6.reuse, R16, PT ;  /* 0x000000100600720c */ /* 0x040fe20003f26270 */
[C---:B------:R-:W-:Y:S01]  /*08b0*/  VIADD R19, R6.reuse, 0x2 ;  /* 0x0000000206137836 */ /* 0x040fe20000000000 */
[----:B------:R-:W-:Y:S01]  /*08c0*/  IADD3 R20, P3, P4, R17, R18, R8 ;  /* 0x0000001211147210 */ /* 0x000fe20007c7e008 */
[C---:B------:R-:W-:Y:S01]  /*08d0*/  VIADD R21, R6.reuse, 0x3 ;  /* 0x0000000306157836 */ /* 0x040fe20000000000 */
[----:B------:R-:W-:Y:S02]  /*08e0*/  ISETP.GT.AND P1, PT, R6, -0x1, !P1 ;  /* 0xffffffff0600780c */ /* 0x000fe40004f24270 */
[----:B------:R-:W-:-:S02]  /*08f0*/  ISETP.GE.AND P2, PT, R7, R16, PT ;  /* 0x000000100700720c */ /* 0x000fc40003f46270 */
[----:B------:R-:W-:Y:S02]  /*0900*/  PLOP3.LUT P1, PT, P0, P1, PT, 0x80, 0x8 ;  /* 0x000000000008781c */ /* 0x000fe40000723070 */
[----:B------:R-:W-:Y:S02]  /*0910*/  IADD3.X R23, PT, PT, R23, RZ, R12, P3, P4 ;  /* 0x000000ff17177210 */ /* 0x000fe40001fe840c */
[----:B------:R-:W-:Y:S02]  /*0920*/  ISETP.GT.AND P2, PT, R7, -0x1, !P2 ;  /* 0xffffffff0700780c */ /* 0x000fe40005744270 */
[-C--:B------:R-:W-:Y:S02]  /*0930*/  ISETP.GE.AND P4, PT, R19, R16.reuse, PT ;  /* 0x000000101300720c */ /* 0x080fe40003f86270 */
[----:B------:R-:W-:Y:S02]  /*0940*/  ISETP.GE.AND P3, PT, R21, R16, PT ;  /* 0x000000101500720c */ /* 0x000fe40003f66270 */
[----:B------:R-:W-:-:S02]  /*0950*/  ISETP.GT.AND P4, PT, R19, -0x1, !P4 ;  /* 0xffffffff1300780c */ /* 0x000fc40006784270 */
[----:B------:R-:W-:Y:S01]  /*0960*/  PLOP3.LUT P2, PT, P0, P2, PT, 0x80, 0x8 ;  /* 0x000000000008781c */ /* 0x000fe20000745070 */
[----:B------:R-:W1:Y:S01]  /*0970*/  @P1 LDC.64 R4, c[0x0][0x380] ;  /* 0x0000e000ff041b82 */ /* 0x000e620000000a00 */
[----:B------:R-:W-:Y:S01]  /*0980*/  @P1 IMAD.IADD R7, R17, 0x1, R6 ;  /* 0x0000000111071824 */ /* 0x000fe200078e0206 */
[----:B------:R-:W-:Y:S02]  /*0990*/  ISETP.GT.AND P3, PT, R21, -0x1, !P3 ;  /* 0xffffffff1500780c */ /* 0x000fe40005f64270 */
[C---:B0-----:R-:W-:Y:S02]  /*09a0*/  LEA R6, P5, R20.reuse, UR10, 0x2 ;  /* 0x0000000a14067c11 */ /* 0x041fe4000f8a10ff */
[----:B------:R-:W-:Y:S02]  /*09b0*/  PLOP3.LUT P4, PT, P0, P4, PT, 0x80, 0x8 ;  /* 0x000000000008781c */ /* 0x000fe40000789070 */
[----:B------:R-:W-:Y:S01]  /*09c0*/  PLOP3.LUT P3, PT, P0, P3, PT, 0x80, 0x8 ;  /* 0x000000000008781c */ /* 0x000fe20000767070 */
[----:B-1----:R-:W-:Y:S01]  /*09d0*/  @P1 IMAD.WIDE R4, R7, 0x4, R4 ;  /* 0x0000000407041825 */ /* 0x002fe200078e0204 */
[----:B------:R-:W-:-:S05]  /*09e0*/  LEA.HI.X R7, R20, UR11, R23, 0x2, P5 ;  /* 0x0000000b14077c11 */ /* 0x000fca000a8f1417 */
[----:B------:R-:W2:Y:S04]  /*09f0*/  @P1 LDG.E R4, desc[UR8][R4.64] ;  /* 0x0000000804041981 */ /* 0x000ea8000c1e1900 */
[----:B------:R-:W3:Y:S04]  /*0a00*/  @P2 LDG.E R21, desc[UR8][R6.64+0x4] ;  /* 0x0000040806152981 */ /* 0x000ee8000c1e1900 */
[----:B------:R-:W4:Y:S04]  /*0a10*/  @P4 LDG.E R23, desc[UR8][R6.64+0x8] ;  /* 0x0000080806174981 */ /* 0x000f28000c1e1900 */
[----:B------:R-:W5:Y:S01]  /*0a20*/  @P3 LDG.E R25, desc[UR8][R6.64+0xc] ;  /* 0x00000c0806193981 */ /* 0x000f62000c1e1900 */
[----:B------:R-:W-:-:S02]  /*0a30*/  IMAD.IADD R19, R15, 0x1, R18 ;  /* 0x000000010f137824 */ /* 0x000fc400078e0212 */
[----:B------:R-:W-:-:S03]  /*0a40*/  VIADD R18, R18, 0x4 ;  /* 0x0000000412127836 */ /* 0x000fc60000000000 */
[C---:B------:R-:W-:Y:S01]  /*0a50*/  @P1 SHF.L.U32 R20, R19.reuse, 0x2, RZ ;  /* 0x0000000213141819 */ /* 0x040fe200000006ff */
[----:B------:R-:W-:-:S04]  /*0a60*/  IMAD.SHL.U32 R19, R19, 0x4, RZ ;  /* 0x0000000413137824 */ /* 0x000fc800078e00ff */
[----:B------:R-:W3:Y:S08]  /*0a70*/  @P2 LDC R22, c[0x3][R19+0x4] ;  /* 0x00c0010013162b82 */ /* 0x000ef00000000800 */
[----:B------:R-:W2:Y:S08]  /*0a80*/  @P1 LDC R20, c[0x3][R20] ;  /* 0x00c0000014141b82 */ /* 0x000eb00000000800 */
[----:B------:R-:W4:Y:S08]  /*0a90*/  @P4 LDC R24, c[0x3][R19+0x8] ;  /* 0x00c0020013184b82 */ /* 0x000f300000000800 */
[----:B------:R-:W5:Y:S01]  /*0aa0*/  @P3 LDC R26, c[0x3][R19+0xc] ;  /* 0x00c00300131a3b82 */ /* 0x000f620000000800 */
[----:B--2---:R-:W-:-:S04]  /*0ab0*/  @P1 FFMA R9, R20, R4, R9 ;  /* 0x0000000414091223 */ /* 0x004fc80000000009 */
[----:B---3--:R-:W-:-:S04]  /*0ac0*/  @P2 FFMA R9, R22, R21, R9 ;  /* 0x0000001516092223 */ /* 0x008fc80000000009 */
[----:B----4-:R-:W-:-:S04]  /*0ad0*/  @P4 FFMA R9, R24, R23, R9 ;  /* 0x0000001718094223 */ /* 0x010fc80000000009 */
[----:B-----5:R-:W-:-:S07]  /*0ae0*/  @P3 FFMA R9, R26, R25, R9 ;  /* 0x000000191a093223 */ /* 0x020fce0000000009 */
.L_x_6:
[----:B------:R-:W-:Y:S04]  /*0af0*/  BSSY.RECONVERGENT B1, `(.L_x_5) ;  /* 0x0000031000017945 */ /* 0x000fe80003800200 */
[----:B------:R-:W-:Y:S05]  /*0b00*/  BRA.U !UP1, `(.L_x_7) ;  /* 0x0000000109bc7547 */ /* 0x000fea000b800000 */
[----:B------:R-:W0:Y:S01]  /*0b10*/  LDCU UR7, c[0x0][0x398] ;  /* 0x00007300ff0777ac */ /* 0x000e220008000800 */
[----:B------:R-:W-:Y:S02]  /*0b20*/  UISETP.NE.AND UP0, UPT, UR6, 0x1, UPT ;  /* 0x000000010600788c */ /* 0x000fe4000bf05270 */
[----:B0-----:R-:W-:-:S07]  /*0b30*/  ULOP3.LUT UP1, URZ, UR7, 0x1, URZ, 0xc0, !UPT ;  /* 0x0000000107ff7892 */ /* 0x001fce000f82c0ff */
[----:B------:R-:W-:Y:S05]  /*0b40*/  BRA.U !UP0, `(.L_x_8) ;  /* 0x0000000108747547 */ /* 0x000fea000b800000 */
[----:B------:R-:W-:-:S04]  /*0b50*/  IMAD.IADD R19, R8, 0x1, R18 ;  /* 0x0000000108137824 */ /* 0x000fc800078e0212 */
[C---:B------:R-:W-:Y:S01]  /*0b60*/  VIADD R5, R19.reuse, 0x1 ;  /* 0x0000000113057836 */ /* 0x040fe20000000000 */
[----:B------:R-:W-:-:S04]  /*0b70*/  ISETP.GE.AND P2, PT, R19, R16, PT ;  /* 0x000000101300720c */ /* 0x000fc80003f46270 */
[----:B------:R-:W-:Y:S02]  /*0b80*/  ISETP.GE.AND P1, PT, R5, R16, PT ;  /* 0x000000100500720c */ /* 0x000fe40003f26270 */
[----:B------:R-:W-:Y:S02]  /*0b90*/  ISETP.GT.AND P2, PT, R19, -0x1, !P2 ;  /* 0xffffffff1300780c */ /* 0x000fe40005744270 */
[----:B------:R-:W-:Y:S02]  /*0ba0*/  ISETP.GT.AND P1, PT, R5, -0x1, !P1 ;  /* 0xffffffff0500780c */ /* 0x000fe40004f24270 */
[----:B------:R-:W-:Y:S02]  /*0bb0*/  PLOP3.LUT P2, PT, P0, P2, PT, 0x80, 0x8 ;  /* 0x000000000008781c */ /* 0x000fe40000745070 */
[----:B------:R-:W-:-:S11]  /*0bc0*/  PLOP3.LUT P1, PT, P0, P1, PT, 0x80, 0x8 ;  /* 0x000000000008781c */ /* 0x000fd60000723070 */
[----:B------:R-:W0:Y:S01]  /*0bd0*/  @P2 LDC.64 R6, c[0x0][0x380] ;  /* 0x0000e000ff062b82 */ /* 0x000e220000000a00 */
[C---:B------:R-:W-:Y:S01]  /*0be0*/  @P2 IMAD.IADD R19, R17.reuse, 0x1, R19 ;  /* 0x0000000111132824 */ /* 0x040fe200078e0213 */
[----:B------:R-:W-:Y:S02]  /*0bf0*/  @P1 SHF.R.S32.HI R21, RZ, 0x1f, R18 ;  /* 0x0000001fff151819 */ /* 0x000fe40000011412 */
[----:B------:R-:W-:Y:S02]  /*0c00*/  @P1 SHF.R.S32.HI R20, RZ, 0x1f, R17 ;  /* 0x0000001fff141819 */ /* 0x000fe40000011411 */
[----:B------:R-:W-:Y:S02]  /*0c10*/  @P1 IADD3 R23, P3, P4, R17, R18, R8 ;  /* 0x0000001211171210 */ /* 0x000fe40007c7e008 */
[----:B------:R-:W1:Y:S02]  /*0c20*/  @P1 LDC.64 R4, c[0x0][0x380] ;  /* 0x0000e000ff041b82 */ /* 0x000e640000000a00 */
[----:B------:R-:W-:Y:S01]  /*0c30*/  @P1 IADD3.X R20, PT, PT, R20, R21, R12, P3, P4 ;  /* 0x0000001514141210 */ /* 0x000fe20001fe840c */
[----:B0-----:R-:W-:-:S06]  /*0c40*/  @P2 IMAD.WIDE R6, R19, 0x4, R6 ;  /* 0x0000000413062825 */ /* 0x001fcc00078e0206 */
[----:B------:R-:W2:Y:S01]  /*0c50*/  @P2 LDG.E R6, desc[UR8][R6.64] ;  /* 0x0000000806062981 */ /* 0x000ea2000c1e1900 */
[----:B-1----:R-:W-:-:S04]  /*0c60*/  @P1 LEA R4, P3, R23, R4, 0x2 ;  /* 0x0000000417041211 */ /* 0x002fc800078610ff */
[----:B------:R-:W-:-:S05]  /*0c70*/  @P1 LEA.HI.X R5, R23, R5, R20, 0x2, P3 ;  /* 0x0000000517051211 */ /* 0x000fca00018f1414 */
[----:B------:R-:W3:Y:S01]  /*0c80*/  @P1 LDG.E R4, desc[UR8][R4.64+0x4] ;  /* 0x0000040804041981 */ /* 0x000ee2000c1e1900 */
[C-C-:B------:R-:W-:Y:S02]  /*0c90*/  @P2 IMAD.IADD R19, R15.reuse, 0x1, R18.reuse ;  /* 0x000000010f132824 */ /* 0x140fe400078e0212 */
[----:B------:R-:W-:Y:S02]  /*0ca0*/  @P1 IMAD.IADD R20, R15, 0x1, R18 ;  /* 0x000000010f141824 */ /* 0x000fe400078e0212 */
[----:B------:R-:W-:Y:S02]  /*0cb0*/  @P2 IMAD.SHL.U32 R19, R19, 0x4, RZ ;  /* 0x0000000413132824 */ /* 0x000fe400078e00ff */
[----:B------:R-:W-:Y:S02]  /*0cc0*/  @P1 IMAD.SHL.U32 R20, R20, 0x4, RZ ;  /* 0x0000000414141824 */ /* 0x000fe400078e00ff */
[----:B------:R-:W2:Y:S08]  /*0cd0*/  @P2 LDC R22, c[0x3][R19] ;  /* 0x00c0000013162b82 */ /* 0x000eb00000000800 */
[----:B------:R-:W3:Y:S01]  /*0ce0*/  @P1 LDC R20, c[0x3][R20+0x4] ;  /* 0x00c0010014141b82 */ /* 0x000ee20000000800 */
[----:B------:R-:W-:-:S02]  /*0cf0*/  VIADD R18, R18, 0x2 ;  /* 0x0000000212127836 */ /* 0x000fc40000000000 */
[----:B--2---:R-:W-:-:S04]  /*0d00*/  @P2 FFMA R9, R22, R6, R9 ;  /* 0x0000000616092223 */ /* 0x004fc80000000009 */
[----:B---3--:R-:W-:-:S07]  /*0d10*/  @P1 FFMA R9, R20, R4, R9 ;  /* 0x0000000414091223 */ /* 0x008fce0000000009 */
.L_x_8:
[----:B------:R-:W-:Y:S05]  /*0d20*/  BRA.U !UP1, `(.L_x_7) ;  /* 0x0000000109347547 */ /* 0x000fea000b800000 */
[----:B------:R-:W-:-:S05]  /*0d30*/  IMAD.IADD R6, R8, 0x1, R18 ;  /* 0x0000000108067824 */ /* 0x000fca00078e0212 */
[----:B------:R-:W-:-:S04]  /*0d40*/  ISETP.GE.AND P1, PT, R6, R16, PT ;  /* 0x000000100600720c */ /* 0x000fc80003f26270 */
[----:B------:R-:W-:-:S04]  /*0d50*/  ISETP.GT.AND P1, PT, R6, -0x1, !P1 ;  /* 0xffffffff0600780c */ /* 0x000fc80004f24270 */
[----:B------:R-:W-:-:S13]  /*0d60*/  PLOP3.LUT P1, PT, P0, P1, PT, 0x80, 0x8 ;  /* 0x000000000008781c */ /* 0x000fda0000723070 */
[----:B------:R-:W-:Y:S05]  /*0d70*/  @!P1 BRA `(.L_x_7) ;  /* 0x0000000000209947 */ /* 0x000fea0003800000 */
[----:B------:R-:W0:Y:S01]  /*0d80*/  LDC.64 R4, c[0x0][0x380] ;  /* 0x0000e000ff047b82 */ /* 0x000e220000000a00 */
[----:B------:R-:W-:-:S04]  /*0d90*/  IMAD.IADD R17, R17, 0x1, R6 ;  /* 0x0000000111117824 */ /* 0x000fc800078e0206 */
[----:B0-----:R-:W-:-:S06]  /*0da0*/  IMAD.WIDE R4, R17, 0x4, R4 ;  /* 0x0000000411047825 */ /* 0x001fcc00078e0204 */
[----:B------:R-:W2:Y:S01]  /*0db0*/  LDG.E R4, desc[UR8][R4.64] ;  /* 0x0000000804047981 */ /* 0x000ea2000c1e1900 */
[----:B------:R-:W-:-:S05]  /*0dc0*/  IADD3 R15, PT, PT, R15, R18, RZ ;  /* 0x000000120f0f7210 */ /* 0x000fca0007ffe0ff */
[----:B------:R-:W-:-:S04]  /*0dd0*/  IMAD.SHL.U32 R15, R15, 0x4, RZ ;  /* 0x000000040f0f7824 */ /* 0x000fc800078e00ff */
[----:B------:R-:W2:Y:S02]  /*0de0*/  LDC R6, c[0x3][R15] ;  /* 0x00c000000f067b82 */ /* 0x000ea40000000800 */
[----:B--2---:R-:W-:-:S07]  /*0df0*/  FFMA R9, R6, R4, R9 ;  /* 0x0000000406097223 */ /* 0x004fce0000000009 */
.L_x_7:
[----:B------:R-:W-:Y:S05]  /*0e00*/  BSYNC.RECONVERGENT B1 ;  /* 0x0000000000017941 */ /* 0x000fea0003800200 */
.L_x_5:
[----:B------:R-:W-:Y:S05]  /*0e10*/  @P6 BRA `(.L_x_9) ;  /* 0xfffffff400106947 */ /* 0x000fea000383ffff */
[----:B------:R-:W0:Y:S01]  /*0e20*/  LDCU UR7, c[0x0][0x364] ;  /* 0x00006c80ff0777ac */ /* 0x000e220008000800 */
[----:B------:R-:W0:Y:S01]  /*0e30*/  LDC R5, c[0x0][0x374] ;  /* 0x0000dd00ff057b82 */ /* 0x000e220000000800 */
[----:B------:R1:W-:Y:S01]  /*0e40*/  STG.E desc[UR8][R2.64], R9 ;  /* 0x0000000902007986 */ /* 0x0003e2000c101908 */
[----:B------:R-:W2:Y:S01]  /*0e50*/  LDCU UR10, c[0x0][0x394] ;  /* 0x00007280ff0a77ac */ /* 0x000ea20008000800 */
[----:B0-----:R-:W-:-:S05]  /*0e60*/  IMAD R10, R5, UR7, R10 ;  /* 0x00000007050a7c24 */ /* 0x001fca000f8e020a */
[----:B--2---:R-:W-:-:S13]  /*0e70*/  ISETP.GE.AND P0, PT, R10, UR10, PT ;  /* 0x0000000a0a007c0c */ /* 0x004fda000bf06270 */
[----:B-1----:R-:W-:Y:S05]  /*0e80*/  @!P0 BRA `(.L_x_10) ;  /* 0xfffffff000e88947 */ /* 0x002fea000383ffff */
.L_x_2:
[----:B------:R-:W-:Y:S05]  /*0e90*/  BSYNC.RECONVERGENT B0 ;  /* 0x0000000000007941 */ /* 0x000fea0003800200 */
.L_x_1:
[----:B------:R-:W0:Y:S01]  /*0ea0*/  LDCU UR7, c[0x0][0x360] ;  /* 0x00006c00ff0777ac */ /* 0x000e220008000800 */
[----:B------:R-:W0:Y:S01]  /*0eb0*/  LDC R4, c[0x0][0x370] ;  /* 0x0000dc00ff047b82 */ /* 0x000e220000000800 */
[----:B------:R-:W1:Y:S01]  /*0ec0*/  LDCU UR10, c[0x0][0x390] ;  /* 0x00007200ff0a77ac */ /* 0x000e620008000800 */
[----:B0-----:R-:W-:-:S05]  /*0ed0*/  IMAD R11, R4, UR7, R11 ;  /* 0x00000007040b7c24 */ /* 0x001fca000f8e020b */
[----:B-1----:R-:W-:-:S13]  /*0ee0*/  ISETP.GE.AND P0, PT, R11, UR10, PT ;  /* 0x0000000a0b007c0c */ /* 0x002fda000bf06270 */
[----:B------:R-:W-:Y:S05]  /*0ef0*/  @!P0 BRA `(.L_x_11) ;  /* 0xfffffff000ac8947 */ /* 0x000fea000383ffff */
[----:B------:R-:W-:Y:S05]  /*0f00*/  EXIT ;  /* 0x000000000000794d */ /* 0x000fea0003800000 */
.L_x_0:
[----:B------:R-:W0:Y:S01]  /*0f10*/  I2F.U32.RP R12, R7 ;  /* 0x00000007000c7306 */ /* 0x000e220000209000 */
[----:B------:R-:W1:Y:S01]  /*0f20*/  LDCU UR4, c[0x0][0x394] ;  /* 0x00007280ff0477ac */ /* 0x000e620008000800 */
[--C-:B------:R-:W-:Y:S01]  /*0f30*/  IMAD.IADD R8, R0, 0x1, R7.reuse ;  /* 0x0000000100087824 */ /* 0x100fe200078e0207 */
[----:B------:R-:W-:Y:S01]  /*0f40*/  ISETP.NE.U32.AND P2, PT, R7, RZ, PT ;  /* 0x000000ff0700720c */ /* 0x000fe20003f45070 */
[----:B------:R-:W-:Y:S01]  /*0f50*/  IMAD.MOV R13, RZ, RZ, -R7 ;  /* 0x000000ffff0d7224 */ /* 0x000fe200078e0a07 */
[----:B------:R-:W2:Y:S03]  /*0f60*/  LDCU UR5, c[0x0][0x390] ;  /* 0x00007200ff0577ac */ /* 0x000ea60008000800 */
[----:B0-----:R-:W0:Y:S01]  /*0f70*/  MUFU.RCP R12, R12 ;  /* 0x0000000c000c7308 */ /* 0x001e220000001000 */
[C---:B-1----:R-:W-:Y:S02]  /*0f80*/  ISETP.GE.AND P0, PT, R8.reuse, UR4, PT ;  /* 0x0000000408007c0c */ /* 0x042fe4000bf06270 */
[----:B------:R-:W-:-:S02]  /*0f90*/  VIMNMX R9, PT, PT, R8, UR4, !PT ;  /* 0x0000000408097c48 */ /* 0x000fc4000ffe0100 */
[----:B------:R-:W-:-:S04]  /*0fa0*/  SEL R10, RZ, 0x1, P0 ;  /* 0x00000001ff0a7807 */ /* 0x000fc80000000000 */
[----:B------:R-:W-:Y:S01]  /*0fb0*/  IADD3 R8, PT, PT, R9, -R8, -R10 ;  /* 0x8000000809087210 */ /* 0x000fe20007ffe80a */
[----:B0-----:R-:W-:-:S04]  /*0fc0*/  VIADD R4, R12, 0xffffffe ;  /* 0x0ffffffe0c047836 */ /* 0x001fc80000000000 */
[----:B------:R0:W1:Y:S02]  /*0fd0*/  F2I.FTZ.U32.TRUNC.NTZ R5, R4 ;  /* 0x0000000400057305 */ /* 0x000064000021f000 */
[----:B0-----:R-:W-:Y:S02]  /*0fe0*/  IMAD.MOV.U32 R4, RZ, RZ, RZ ;  /* 0x000000ffff047224 */ /* 0x001fe400078e00ff */
[----:B-1----:R-:W-:-:S04]  /*0ff0*/  IMAD R13, R13, R5, RZ ;  /* 0x000000050d0d7224 */ /* 0x002fc800078e02ff */
[----:B------:R-:W-:-:S06]  /*1000*/  IMAD.HI.U32 R5, R5, R13, R4 ;  /* 0x0000000d05057227 */ /* 0x000fcc00078e0004 */
[----:B------:R-:W-:-:S04]  /*1010*/  IMAD.HI.U32 R5, R5, R8, RZ ;  /* 0x0000000805057227 */ /* 0x000fc800078e00ff */
[----:B------:R-:W-:-:S04]  /*1020*/  IMAD.MOV R4, RZ, RZ, -R5 ;  /* 0x000000ffff047224 */ /* 0x000fc800078e0a05 */
[----:B------:R-:W-:-:S05]  /*1030*/  IMAD R8, R7, R4, R8 ;  /* 0x0000000407087224 */ /* 0x000fca00078e0208 */
[----:B------:R-:W-:-:S13]  /*1040*/  ISETP.GE.U32.AND P0, PT, R8, R7, PT ;  /* 0x000000070800720c */ /* 0x000fda0003f06070 */
[----:B------:R-:W-:Y:S02]  /*1050*/  @P0 IMAD.IADD R8, R8, 0x1, -R7 ;  /* 0x0000000108080824 */ /* 0x000fe400078e0a07 */
[----:B------:R-:W-:-:S03]  /*1060*/  @P0 VIADD R5, R5, 0x1 ;  /* 0x0000000105050836 */ /* 0x000fc60000000000 */
[----:B------:R-:W-:-:S13]  /*1070*/  ISETP.GE.U32.AND P1, PT, R8, R7, PT ;  /* 0x000000070800720c */ /* 0x000fda0003f26070 */
[----:B------:R-:W-:Y:S01]  /*1080*/  @P1 VIADD R5, R5, 0x1 ;  /* 0x0000000105051836 */ /* 0x000fe20000000000 */
[----:B------:R-:W-:-:S05]  /*1090*/  @!P2 LOP3.LUT R5, RZ, R7, RZ, 0x33, !PT ;  /* 0x00000007ff05a212 */ /* 0x000fca00078e33ff */
[----:B------:R-:W-:-:S05]  /*10a0*/  IMAD.IADD R5, R10, 0x1, R5 ;  /* 0x000000010a057824 */ /* 0x000fca00078e0205 */
[C---:B------:R-:W-:Y:S02]  /*10b0*/  ISETP.GE.U32.AND P0, PT, R5.reuse, 0x3, PT ;  /* 0x000000030500780c */ /* 0x040fe40003f06070 */
[----:B------:R-:W-:-:S04]  /*10c0*/  LOP3.LUT R5, R5, 0x3, RZ, 0xc0, !PT ;  /* 0x0000000305057812 */ /* 0x000fc800078ec0ff */
[----:B------:R-:W-:-:S04]  /*10d0*/  ISETP.EQ.AND P0, PT, R5, 0x3, !P0 ;  /* 0x000000030500780c */ /* 0x000fc80004702270 */
[----:B--2---:R-:W-:-:S13]  /*10e0*/  ISETP.GE.OR P0, PT, R0, UR4, P0 ;  /* 0x0000000400007c0c */ /* 0x004fda0008706670 */
.L_x_12:
[----:B------:R0:W-:Y:S01]  /*10f0*/  @!P0 STG.E desc[UR8][R2.64], RZ ;  /* 0x000000ff02008986 */ /* 0x0001e2000c101908 */
[----:B------:R-:W-:-:S05]  /*1100*/  IMAD.IADD R11, R6, 0x1, R11 ;  /* 0x00000001060b7824 */ /* 0x000fca00078e020b */
[----:B------:R-:W-:-:S13]  /*1110*/  ISETP.GE.AND P1, PT, R11, UR5, PT ;  /* 0x000000050b007c0c */ /* 0x000fda000bf26270 */
[----:B0-----:R-:W-:Y:S05]  /*1120*/  @!P1 BRA `(.L_x_12) ;  /* 0xfffffffc00f09947 */ /* 0x001fea000383ffff */
[----:B------:R-:W-:Y:S05]  /*1130*/  EXIT ;  /* 0x000000000000794d */ /* 0x000fea0003800000 */
.L_x_13:
[----:B------:R-:W-:-:S00]  /*1140*/  BRA `(.L_x_13) ;  /* 0xfffffffc00fc7947 */ /* 0x000fc0000383ffff */
[----:B------:R-:W-:-:S00]  /*1150*/  NOP ;  /* 0x0000000000007918 */ /* 0x000fc00000000000 */
        /* <DEDUP_REMOVED lines=10> */
.L_x_14:


//--------------------- .nv.shared.reserved.0     --------------------------
	.section	.nv.shared.reserved.0,"aw",@nobits
	.weak		__nv_reservedSMEM_offset_0_alias
	.size		__nv_reservedSMEM_offset_0_alias, 0, 64
	.other		__nv_reservedSMEM_offset_0_alias,@"STO_CUDA_RESERVED_SHARED STV_DEFAULT"
__nv_reservedSMEM_offset_0_alias:
	.zero		0
	.zero		64


//--------------------- .nv.constant0._Z15convolution_gpuPfS_iiii --------------------------
	.section	.nv.constant0._Z15convolution_gpuPfS_iiii,"a",@progbits
	.sectionflags	@""
	.align	4
.nv.constant0._Z15convolution_gpuPfS_iiii:
	.zero		928


//--------------------- SYMBOLS --------------------------

	.type		.nv.reservedSmem.offset0,@object
	.size		.nv.reservedSmem.offset0,0x4
